	.headerflags	@"EF_CUDA_TEXMODE_UNIFIED EF_CUDA_64BIT_ADDRESS EF_CUDA_ACCELERATORS EF_CUDA_SM90 EF_CUDA_VIRTUAL_SM(EF_CUDA_SM90)"
	.elftype	@"ET_EXEC"


//--------------------- .nv.info                  --------------------------
	.section	.nv.info,"",@"SHT_CUDA_INFO"
	.align	4


	//----- nvinfo : EIATTR_REGCOUNT
	.align		4
        /*0000*/ 	.byte	0x04, 0x2f
        /*0002*/ 	.short	(.L_1 - .L_0)
	.align		4
.L_0:
        /*0004*/ 	.word	index@(triton_poi_fused_cat_79)
        /*0008*/ 	.word	0x00000018


	//----- nvinfo : EIATTR_MIN_STACK_SIZE
	.align		4
.L_1:
        /*000c*/ 	.byte	0x04, 0x12
        /*000e*/ 	.short	(.L_3 - .L_2)
	.align		4
.L_2:
        /*0010*/ 	.word	index@(triton_poi_fused_cat_79)
        /*0014*/ 	.word	0x00000000


	//----- nvinfo : EIATTR_FRAME_SIZE
	.align		4
.L_3:
        /*0018*/ 	.byte	0x04, 0x11
        /*001a*/ 	.short	(.L_5 - .L_4)
	.align		4
.L_4:
        /*001c*/ 	.word	index@(triton_poi_fused_cat_79)
        /*0020*/ 	.word	0x00000000


	//----- nvinfo : EIATTR_MIN_STACK_SIZE
	.align		4
.L_5:
        /*0024*/ 	.byte	0x04, 0x12
        /*0026*/ 	.short	(.L_7 - .L_6)
	.align		4
.L_6:
        /*0028*/ 	.word	index@(triton_poi_fused_cat_79)
        /*002c*/ 	.word	0x00000000
.L_7:


//--------------------- .nv.info.triton_poi_fused_cat_79 --------------------------
	.section	.nv.info.triton_poi_fused_cat_79,"",@"SHT_CUDA_INFO"
	.sectionflags	@""
	.align	4


	//----- nvinfo : EIATTR_CUDA_API_VERSION
	.align		4
        /*0000*/ 	.byte	0x04, 0x37
        /*0002*/ 	.short	(.L_9 - .L_8)
.L_8:
        /*0004*/ 	.word	0x0000007c


	//----- nvinfo : EIATTR_KPARAM_INFO
	.align		4
.L_9:
        /*0008*/ 	.byte	0x04, 0x17
        /*000a*/ 	.short	(.L_11 - .L_10)
.L_10:
        /*000c*/ 	.word	0x00000000
        /*0010*/ 	.short	0x0009
        /*0012*/ 	.short	0x0048
        /*0014*/ 	.byte	0x00, 0xf0, 0x11, 0x00


	//----- nvinfo : EIATTR_KPARAM_INFO
	.align		4
.L_11:
        /*0018*/ 	.byte	0x04, 0x17
        /*001a*/ 	.short	(.L_13 - .L_12)
.L_12:
        /*001c*/ 	.word	0x00000000
        /*0020*/ 	.short	0x0008
        /*0022*/ 	.short	0x0040
        /*0024*/ 	.byte	0x00, 0xf4, 0x21, 0x00


	//----- nvinfo : EIATTR_KPARAM_INFO
	.align		4
.L_13:
        /*0028*/ 	.byte	0x04, 0x17
        /*002a*/ 	.short	(.L_15 - .L_14)
.L_14:
        /*002c*/ 	.word	0x00000000
        /*0030*/ 	.short	0x0007
        /*0032*/ 	.short	0x0038
        /*0034*/ 	.byte	0x00, 0xf4, 0x21, 0x00


	//----- nvinfo : EIATTR_KPARAM_INFO
	.align		4
.L_15:
        /*0038*/ 	.byte	0x04, 0x17
        /*003a*/ 	.short	(.L_17 - .L_16)
.L_16:
        /*003c*/ 	.word	0x00000000
        /*0040*/ 	.short	0x0006
        /*0042*/ 	.short	0x0030
        /*0044*/ 	.byte	0x00, 0xf4, 0x21, 0x00


	//----- nvinfo : EIATTR_KPARAM_INFO
	.align		4
.L_17:
        /*0048*/ 	.byte	0x04, 0x17
        /*004a*/ 	.short	(.L_19 - .L_18)
.L_18:
        /*004c*/ 	.word	0x00000000
        /*0050*/ 	.short	0x0005
        /*0052*/ 	.short	0x0028
        /*0054*/ 	.byte	0x00, 0xf4, 0x21, 0x00


	//----- nvinfo : EIATTR_KPARAM_INFO
	.align		4
.L_19:
        /*0058*/ 	.byte	0x04, 0x17
        /*005a*/ 	.short	(.L_21 - .L_20)
.L_20:
        /*005c*/ 	.word	0x00000000
        /*0060*/ 	.short	0x0004
        /*0062*/ 	.short	0x0020
        /*0064*/ 	.byte	0x00, 0xf4, 0x21, 0x00


	//----- nvinfo : EIATTR_KPARAM_INFO
	.align		4
.L_21:
        /*0068*/ 	.byte	0x04, 0x17
        /*006a*/ 	.short	(.L_23 - .L_22)
.L_22:
        /*006c*/ 	.word	0x00000000
        /*0070*/ 	.short	0x0003
        /*0072*/ 	.short	0x0018
        /*0074*/ 	.byte	0x00, 0xf4, 0x21, 0x00


	//----- nvinfo : EIATTR_KPARAM_INFO
	.align		4
.L_23:
        /*0078*/ 	.byte	0x04, 0x17
        /*007a*/ 	.short	(.L_25 - .L_24)
.L_24:
        /*007c*/ 	.word	0x00000000
        /*0080*/ 	.short	0x0002
        /*0082*/ 	.short	0x0010
        /*0084*/ 	.byte	0x00, 0xf4, 0x21, 0x00


	//----- nvinfo : EIATTR_KPARAM_INFO
	.align		4
.L_25:
        /*0088*/ 	.byte	0x04, 0x17
        /*008a*/ 	.short	(.L_27 - .L_26)
.L_26:
        /*008c*/ 	.word	0x00000000
        /*0090*/ 	.short	0x0001
        /*0092*/ 	.short	0x0008
        /*0094*/ 	.byte	0x00, 0xf4, 0x21, 0x00


	//----- nvinfo : EIATTR_KPARAM_INFO
	.align		4
.L_27:
        /*0098*/ 	.byte	0x04, 0x17
        /*009a*/ 	.short	(.L_29 - .L_28)
.L_28:
        /*009c*/ 	.word	0x00000000
        /*00a0*/ 	.short	0x0000
        /*00a2*/ 	.short	0x0000
        /*00a4*/ 	.byte	0x00, 0xf4, 0x21, 0x00


	//----- nvinfo : EIATTR_SPARSE_MMA_MASK
	.align		4
.L_29:
        /*00a8*/ 	.byte	0x03, 0x50
        /*00aa*/ 	.short	0x0000


	//----- nvinfo : EIATTR_MAXREG_COUNT
	.align		4
        /*00ac*/ 	.byte	0x03, 0x1b
        /*00ae*/ 	.short	0x00ff


	//----- nvinfo : EIATTR_EXIT_INSTR_OFFSETS
	.align		4
        /*00b0*/ 	.byte	0x04, 0x1c
        /*00b2*/ 	.short	(.L_31 - .L_30)


	//   ....[0]....
.L_30:
        /*00b4*/ 	.word	0x000006f0


	//----- nvinfo : EIATTR_REQNTID
	.align		4
.L_31:
        /*00b8*/ 	.byte	0x04, 0x10
        /*00ba*/ 	.short	(.L_33 - .L_32)
.L_32:
        /*00bc*/ 	.word	0x00000080
        /*00c0*/ 	.word	0x00000001
        /*00c4*/ 	.word	0x00000001


	//----- nvinfo : EIATTR_CBANK_PARAM_SIZE
	.align		4
.L_33:
        /*00c8*/ 	.byte	0x03, 0x19
        /*00ca*/ 	.short	0x004c


	//----- nvinfo : EIATTR_PARAM_CBANK
	.align		4
        /*00cc*/ 	.byte	0x04, 0x0a
        /*00ce*/ 	.short	(.L_35 - .L_34)
	.align		4
.L_34:
        /*00d0*/ 	.word	index@(.nv.constant0.triton_poi_fused_cat_79)
        /*00d4*/ 	.short	0x0210
        /*00d6*/ 	.short	0x004c


	//----- nvinfo : EIATTR_SW_WAR
	.align		4
.L_35:
        /*00d8*/ 	.byte	0x04, 0x36
        /*00da*/ 	.short	(.L_37 - .L_36)
.L_36:
        /*00dc*/ 	.word	0x00000008
.L_37:


//--------------------- .nv.callgraph             --------------------------
	.section	.nv.callgraph,"",@"SHT_CUDA_CALLGRAPH"
	.align	4
	.sectionentsize	8
	.align		4
        /*0000*/ 	.word	0x00000000
	.align		4
        /*0004*/ 	.word	0xffffffff
	.align		4
        /*0008*/ 	.word	0x00000000
	.align		4
        /*000c*/ 	.word	0xfffffffe
	.align		4
        /*0010*/ 	.word	0x00000000
	.align		4
        /*0014*/ 	.word	0xfffffffd
	.align		4
        /*0018*/ 	.word	0x00000000
	.align		4
        /*001c*/ 	.word	0xfffffffc


//--------------------- .text.triton_poi_fused_cat_79 --------------------------
	.section	.text.triton_poi_fused_cat_79,"ax",@progbits
	.align	128
        .global         triton_poi_fused_cat_79
        .type           triton_poi_fused_cat_79,@function
        .size           triton_poi_fused_cat_79,(.L_x_1 - triton_poi_fused_cat_79)
        .other          triton_poi_fused_cat_79,@"STO_CUDA_ENTRY STV_DEFAULT"
triton_poi_fused_cat_79:
.text.triton_poi_fused_cat_79:
[----:B------:R-:W-:Y:S01]  /*0000*/  LDC R1, c[0x0][0x28] ;  /* 0x00000a00ff017b82 */ /* 0x000fe20000000800 */
[----:B------:R-:W1:Y:S07]  /*0010*/  S2R R2, SR_TID.X ;  /* 0x0000000000027919 */ /* 0x000e6e0000002100 */
[----:B------:R-:W2:Y:S01]  /*0020*/  LDC.64 R14, c[0x0][0x218] ;  /* 0x00008600ff0e7b82 */ /* 0x000ea20000000a00 */
[----:B------:R-:W-:Y:S01]  /*0030*/  ULDC.64 UR4, c[0x0][0x208] ;  /* 0x0000820000047ab9 */ /* 0x000fe20000000a00 */
[----:B------:R-:W-:Y:S01]  /*0040*/  ULDC.64 UR6, c[0x0][0x228] ;  /* 0x00008a0000067ab9 */ /* 0x000fe20000000a00 */
[----:B------:R-:W3:Y:S05]  /*0050*/  S2R R3, SR_CTAID.X ;  /* 0x0000000000037919 */ /* 0x000eea0000002500 */
[----:B------:R-:W4:Y:S08]  /*0060*/  LDC.64 R10, c[0x0][0x220] ;  /* 0x00008800ff0a7b82 */ /* 0x000f300000000a00 */
[----:B------:R-:W5:Y:S01]  /*0070*/  LDC.64 R12, c[0x0][0x230] ;  /* 0x00008c00ff0c7b82 */ /* 0x000f620000000a00 */
[----:B-1----:R-:W-:-:S05]  /*0080*/  LOP3.LUT R2, R2, 0x7f, RZ, 0xc0, !PT ;  /* 0x0000007f02027812 */ /* 0x002fca00078ec0ff */
[----:B---3--:R-:W-:-:S05]  /*0090*/  IMAD R2, R3, 0x80, R2 ;  /* 0x0000008003027824 */ /* 0x008fca00078e0202 */
[----:B------:R-:W-:-:S04]  /*00a0*/  SHF.R.S32.HI R7, RZ, 0x1f, R2 ;  /* 0x0000001fff077819 */ /* 0x000fc80000011402 */
[CC--:B------:R-:W-:Y:S02]  /*00b0*/  LEA.HI R0, R7.reuse, R2.reuse, RZ, 0x6 ;  /* 0x0000000207007211 */ /* 0x0c0fe400078f30ff */
[----:B------:R-:W-:Y:S02]  /*00c0*/  LEA.HI R5, R7, R2, RZ, 0x3 ;  /* 0x0000000207057211 */ /* 0x000fe400078f18ff */
[----:B------:R-:W-:Y:S02]  /*00d0*/  SHF.R.S32.HI R3, RZ, 0x6, R0 ;  /* 0x00000006ff037819 */ /* 0x000fe40000011400 */
[----:B------:R-:W-:Y:S02]  /*00e0*/  SHF.R.S32.HI R6, RZ, 0x3, R5 ;  /* 0x00000003ff067819 */ /* 0x000fe40000011405 */
[----:B------:R-:W-:Y:S02]  /*00f0*/  LEA.HI R4, R3, R3, RZ, 0x7 ;  /* 0x0000000303047211 */ /* 0x000fe400078f38ff */
[----:B------:R-:W-:-:S02]  /*0100*/  LEA.HI R8, R6, R6, RZ, 0x3 ;  /* 0x0000000606087211 */ /* 0x000fc400078f18ff */
[----:B------:R-:W-:Y:S02]  /*0110*/  LOP3.LUT R4, R4, 0xffffff80, RZ, 0xc0, !PT ;  /* 0xffffff8004047812 */ /* 0x000fe400078ec0ff */
[----:B------:R-:W-:Y:S02]  /*0120*/  LOP3.LUT R9, R8, 0xfffffff8, RZ, 0xc0, !PT ;  /* 0xfffffff808097812 */ /* 0x000fe400078ec0ff */
[----:B------:R-:W-:Y:S01]  /*0130*/  LOP3.LUT R5, R5, 0xfffffff8, RZ, 0xc0, !PT ;  /* 0xfffffff805057812 */ /* 0x000fe200078ec0ff */
[----:B------:R-:W-:Y:S02]  /*0140*/  IMAD.IADD R3, R3, 0x1, -R4 ;  /* 0x0000000103037824 */ /* 0x000fe400078e0a04 */
[----:B------:R-:W-:Y:S01]  /*0150*/  IMAD.IADD R4, R6, 0x1, -R9 ;  /* 0x0000000106047824 */ /* 0x000fe200078e0a09 */
[----:B------:R-:W-:Y:S01]  /*0160*/  CS2R R8, SRZ ;  /* 0x0000000000087805 */ /* 0x000fe2000001ff00 */
[----:B------:R-:W-:Y:S01]  /*0170*/  IMAD.IADD R5, R2, 0x1, -R5 ;  /* 0x0000000102057824 */ /* 0x000fe200078e0a05 */
[----:B------:R-:W-:Y:S01]  /*0180*/  ISETP.GE.AND P0, PT, R3, 0x40, PT ;  /* 0x000000400300780c */ /* 0x000fe20003f06270 */
[----:B--2---:R-:W-:Y:S01]  /*0190*/  IMAD.WIDE R16, R4, 0x8, R14 ;  /* 0x0000000804107825 */ /* 0x004fe200078e020e */
[----:B------:R-:W-:-:S11]  /*01a0*/  CS2R R14, SRZ ;  /* 0x00000000000e7805 */ /* 0x000fd6000001ff00 */
[----:B------:R1:W2:Y:S01]  /*01b0*/  @!P0 LDG.E.EL.64 R8, desc[UR4][R16.64] ;  /* 0x0000000410088981 */ /* 0x0002a2000c2e1b00 */
[----:B----4-:R-:W-:Y:S01]  /*01c0*/  IMAD.WIDE R18, R5, 0x8, R10 ;  /* 0x0000000805127825 */ /* 0x010fe200078e020a */
[----:B------:R-:W-:-:S03]  /*01d0*/  CS2R R10, SRZ ;  /* 0x00000000000a7805 */ /* 0x000fc6000001ff00 */
[----:B-----5:R-:W-:Y:S01]  /*01e0*/  IMAD.WIDE R12, R5, 0x8, R12 ;  /* 0x00000008050c7825 */ /* 0x020fe200078e020c */
[----:B------:R3:W4:Y:S04]  /*01f0*/  @!P0 LDG.E.EL.64 R14, desc[UR4][R18.64] ;  /* 0x00000004120e8981 */ /* 0x000728000c2e1b00 */
[----:B------:R-:W5:Y:S01]  /*0200*/  @!P0 LDG.E.EL.64 R10, desc[UR4][R12.64] ;  /* 0x000000040c0a8981 */ /* 0x000f62000c2e1b00 */
[----:B-1----:R-:W-:Y:S01]  /*0210*/  LEA.HI R16, R7, R2, RZ, 0xd ;  /* 0x0000000207107211 */ /* 0x002fe200078f68ff */
[----:B---3--:R-:W-:Y:S01]  /*0220*/  IMAD.SHL.U32 R19, R3, 0x10, RZ ;  /* 0x0000001003137824 */ /* 0x008fe200078e00ff */
[----:B--2---:R-:W-:Y:S02]  /*0230*/  SEL R20, R9, RZ, !P0 ;  /* 0x000000ff09147207 */ /* 0x004fe40004000000 */
[----:B------:R-:W-:-:S02]  /*0240*/  SEL R21, R8, RZ, !P0 ;  /* 0x000000ff08157207 */ /* 0x000fc40004000000 */
[----:B------:R-:W-:Y:S02]  /*0250*/  SHF.R.U32.HI R9, RZ, 0x1d, R20 ;  /* 0x0000001dff097819 */ /* 0x000fe40000011614 */
[----:B----4-:R-:W-:Y:S02]  /*0260*/  SEL R6, R14, RZ, !P0 ;  /* 0x000000ff0e067207 */ /* 0x010fe40004000000 */
[----:B------:R-:W-:Y:S02]  /*0270*/  LOP3.LUT R8, R9, 0x4, RZ, 0xc0, !PT ;  /* 0x0000000409087812 */ /* 0x000fe400078ec0ff */
[----:B------:R-:W-:Y:S02]  /*0280*/  SEL R9, R15, RZ, !P0 ;  /* 0x000000ff0f097207 */ /* 0x000fe40004000000 */
[----:B------:R-:W-:Y:S02]  /*0290*/  IADD3 R21, P1, R8, R21, RZ ;  /* 0x0000001508157210 */ /* 0x000fe40007f3e0ff */
[----:B-----5:R-:W-:-:S02]  /*02a0*/  SEL R8, R11, RZ, !P0 ;  /* 0x000000ff0b087207 */ /* 0x020fc40004000000 */
[----:B------:R-:W-:Y:S01]  /*02b0*/  SEL R17, R10, RZ, !P0 ;  /* 0x000000ff0a117207 */ /* 0x000fe20004000000 */
[----:B------:R-:W-:Y:S01]  /*02c0*/  IMAD.X R20, RZ, RZ, R20, P1 ;  /* 0x000000ffff147224 */ /* 0x000fe200008e0614 */
[----:B------:R-:W-:Y:S01]  /*02d0*/  SHF.R.U32.HI R14, RZ, 0x1b, R9 ;  /* 0x0000001bff0e7819 */ /* 0x000fe20000011609 */
[----:B------:R-:W1:Y:S01]  /*02e0*/  LDC.64 R10, c[0x0][0x238] ;  /* 0x00008e00ff0a7b82 */ /* 0x000e620000000a00 */
[----:B------:R-:W-:Y:S02]  /*02f0*/  LEA R15, P2, R6, UR6, 0x2 ;  /* 0x00000006060f7c11 */ /* 0x000fe4000f8410ff */
[----:B------:R-:W-:Y:S02]  /*0300*/  SHF.R.U32.HI R12, RZ, 0x1b, R8 ;  /* 0x0000001bff0c7819 */ /* 0x000fe40000011608 */
[----:B------:R-:W-:Y:S02]  /*0310*/  LEA R13, P3, R17, UR6, 0x2 ;  /* 0x00000006110d7c11 */ /* 0x000fe4000f8610ff */
[C---:B------:R-:W-:Y:S01]  /*0320*/  SHF.L.U64.HI R20, R21.reuse, 0x4, R20 ;  /* 0x0000000415147819 */ /* 0x040fe20000010214 */
[----:B------:R-:W-:Y:S01]  /*0330*/  IMAD.SHL.U32 R21, R21, 0x10, RZ ;  /* 0x0000001015157824 */ /* 0x000fe200078e00ff */
[----:B------:R-:W-:-:S02]  /*0340*/  LOP3.LUT R14, R14, 0x10, RZ, 0xc0, !PT ;  /* 0x000000100e0e7812 */ /* 0x000fc400078ec0ff */
[----:B------:R-:W-:Y:S02]  /*0350*/  LEA.HI.X R6, R6, UR7, R9, 0x2, P2 ;  /* 0x0000000706067c11 */ /* 0x000fe400090f1409 */
[----:B------:R-:W-:Y:S02]  /*0360*/  LOP3.LUT R12, R12, 0x10, RZ, 0xc0, !PT ;  /* 0x000000100c0c7812 */ /* 0x000fe400078ec0ff */
[----:B------:R-:W-:Y:S01]  /*0370*/  LEA.HI.X R17, R17, UR7, R8, 0x2, P3 ;  /* 0x0000000711117c11 */ /* 0x000fe200098f1408 */
[----:B------:R-:W-:Y:S01]  /*0380*/  ULDC.64 UR6, c[0x0][0x248] ;  /* 0x0000920000067ab9 */ /* 0x000fe20000000a00 */
[----:B------:R-:W2:Y:S01]  /*0390*/  LDC.64 R8, c[0x0][0x210] ;  /* 0x00008400ff087b82 */ /* 0x000ea20000000a00 */
[C---:B------:R-:W-:Y:S02]  /*03a0*/  IADD3 R14, P2, P1, R21.reuse, R15, R14 ;  /* 0x0000000f150e7210 */ /* 0x040fe4000795e00e */
[----:B------:R-:W-:Y:S02]  /*03b0*/  IADD3 R12, P3, P4, R21, R13, R12 ;  /* 0x0000000d150c7210 */ /* 0x000fe40007c7e00c */
[----:B------:R-:W-:-:S02]  /*03c0*/  IADD3.X R15, R20, R6, RZ, P2, P1 ;  /* 0x00000006140f7210 */ /* 0x000fc400017e24ff */
[----:B------:R-:W-:Y:S01]  /*03d0*/  IADD3.X R13, R20, R17, RZ, P3, P4 ;  /* 0x00000011140d7210 */ /* 0x000fe20001fe84ff */
[----:B------:R-:W3:Y:S01]  /*03e0*/  LDC.64 R6, c[0x0][0x240] ;  /* 0x00009000ff067b82 */ /* 0x000ee20000000a00 */
[----:B------:R-:W-:Y:S01]  /*03f0*/  SHF.R.S32.HI R17, RZ, 0xd, R16 ;  /* 0x0000000dff117819 */ /* 0x000fe20000011410 */
[----:B------:R-:W-:Y:S01]  /*0400*/  IMAD.WIDE R14, R19, 0x4, R14 ;  /* 0x00000004130e7825 */ /* 0x000fe200078e020e */
[----:B------:R-:W-:-:S03]  /*0410*/  LOP3.LUT R16, R16, 0xffffe000, RZ, 0xc0, !PT ;  /* 0xffffe00010107812 */ /* 0x000fc600078ec0ff */
[----:B------:R-:W-:-:S04]  /*0420*/  IMAD.WIDE R18, R19, 0x4, R12 ;  /* 0x0000000413127825 */ /* 0x000fc800078e020c */
[C---:B------:R-:W-:Y:S02]  /*0430*/  IMAD.SHL.U32 R21, R17.reuse, 0x400, RZ ;  /* 0x0000040011157824 */ /* 0x040fe400078e00ff */
[----:B------:R-:W-:Y:S02]  /*0440*/  IMAD.SHL.U32 R17, R17, 0x1000, RZ ;  /* 0x0000100011117824 */ /* 0x000fe400078e00ff */
[----:B------:R-:W-:-:S04]  /*0450*/  IMAD.WIDE R12, R21, 0x4, R14 ;  /* 0x00000004150c7825 */ /* 0x000fc800078e020e */
[----:B------:R-:W-:Y:S01]  /*0460*/  IMAD.WIDE R14, R21, 0x4, R18 ;  /* 0x00000004150e7825 */ /* 0x000fe200078e0212 */
[----:B------:R-:W-:-:S03]  /*0470*/  IADD3 R19, R17, R2, -R16 ;  /* 0x0000000211137210 */ /* 0x000fc60007ffe810 */
[----:B-1----:R-:W-:-:S04]  /*0480*/  IMAD.WIDE R10, R5, 0x4, R10 ;  /* 0x00000004050a7825 */ /* 0x002fc800078e020a */
[----:B--2---:R-:W-:Y:S01]  /*0490*/  IMAD.WIDE R8, R19, 0x4, R8 ;  /* 0x0000000413087825 */ /* 0x004fe200078e0208 */
[----:B------:R-:W-:-:S03]  /*04a0*/  LOP3.LUT R19, R0, 0xffffffc0, RZ, 0xc0, !PT ;  /* 0xffffffc000137812 */ /* 0x000fc600078ec0ff */
[----:B------:R-:W-:Y:S02]  /*04b0*/  IMAD.MOV.U32 R5, RZ, RZ, RZ ;  /* 0x000000ffff057224 */ /* 0x000fe400078e00ff */
[----:B------:R-:W-:Y:S02]  /*04c0*/  IMAD.MOV.U32 R16, RZ, RZ, RZ ;  /* 0x000000ffff107224 */ /* 0x000fe400078e00ff */
[----:B------:R-:W-:Y:S02]  /*04d0*/  IMAD.IADD R0, R2, 0x1, -R19 ;  /* 0x0000000102007824 */ /* 0x000fe400078e0a13 */
[----:B------:R-:W-:Y:S01]  /*04e0*/  IMAD.MOV.U32 R18, RZ, RZ, RZ ;  /* 0x000000ffff127224 */ /* 0x000fe200078e00ff */
[----:B------:R1:W2:Y:S01]  /*04f0*/  @!P0 LDG.E.EL R5, desc[UR4][R12.64] ;  /* 0x000000040c058981 */ /* 0x0002a2000c2e1900 */
[----:B------:R-:W-:Y:S02]  /*0500*/  IMAD.SHL.U32 R19, R3, 0x40, RZ ;  /* 0x0000004003137824 */ /* 0x000fe400078e00ff */
[----:B---3--:R-:W-:Y:S01]  /*0510*/  IMAD.WIDE R6, R4, 0x4, R6 ;  /* 0x0000000404067825 */ /* 0x008fe200078e0206 */
[----:B------:R3:W4:Y:S01]  /*0520*/  @!P0 LDG.E.EL R16, desc[UR4][R14.64] ;  /* 0x000000040e108981 */ /* 0x000722000c2e1900 */
[----:B------:R-:W-:-:S02]  /*0530*/  SHF.R.S32.HI R20, RZ, 0x1f, R17 ;  /* 0x0000001fff147819 */ /* 0x000fc40000011411 */
[----:B------:R-:W-:Y:S01]  /*0540*/  IMAD.MOV.U32 R4, RZ, RZ, RZ ;  /* 0x000000ffff047224 */ /* 0x000fe200078e00ff */
[----:B------:R-:W-:Y:S01]  /*0550*/  IADD3 R21, P2, P3, R19, R0, R17 ;  /* 0x0000000013157210 */ /* 0x000fe20007b5e011 */
[----:B------:R5:W4:Y:S01]  /*0560*/  @!P0 LDG.E.EL R18, desc[UR4][R10.64] ;  /* 0x000000040a128981 */ /* 0x000b22000c2e1900 */
[----:B------:R-:W-:Y:S01]  /*0570*/  SHF.R.S32.HI R17, RZ, 0x1f, R0 ;  /* 0x0000001fff117819 */ /* 0x000fe20000011400 */
[----:B------:R-:W-:Y:S01]  /*0580*/  IMAD.MOV.U32 R0, RZ, RZ, RZ ;  /* 0x000000ffff007224 */ /* 0x000fe200078e00ff */
[----:B------:R-:W-:Y:S01]  /*0590*/  SHF.R.S32.HI R19, RZ, 0x1f, R19 ;  /* 0x0000001fff137819 */ /* 0x000fe20000011413 */
[----:B------:R-:W4:Y:S01]  /*05a0*/  @!P0 LDG.E R4, desc[UR4][R8.64] ;  /* 0x0000000408048981 */ /* 0x000f22000c1e1900 */
[----:B------:R-:W-:Y:S02]  /*05b0*/  ISETP.GT.AND P1, PT, R3, 0x3f, PT ;  /* 0x0000003f0300780c */ /* 0x000fe40003f24270 */
[----:B------:R-:W-:Y:S01]  /*05c0*/  IADD3.X R20, R19, R17, R20, P2, P3 ;  /* 0x0000001113147210 */ /* 0x000fe200017e6414 */
[----:B------:R-:W4:Y:S01]  /*05d0*/  @!P0 LDG.E.EL R0, desc[UR4][R6.64] ;  /* 0x0000000406008981 */ /* 0x000f22000c2e1900 */
[C---:B-1----:R-:W-:Y:S01]  /*05e0*/  LEA R12, P2, R21.reuse, UR6, 0x2 ;  /* 0x00000006150c7c11 */ /* 0x042fe2000f8410ff */
[----:B---3--:R-:W-:Y:S01]  /*05f0*/  IMAD.MOV.U32 R14, RZ, RZ, RZ ;  /* 0x000000ffff0e7224 */ /* 0x008fe200078e00ff */
[----:B-----5:R-:W1:Y:S02]  /*0600*/  LDC.64 R10, c[0x0][0x250] ;  /* 0x00009400ff0a7b82 */ /* 0x020e640000000a00 */
[----:B------:R-:W-:-:S05]  /*0610*/  LEA.HI.X R13, R21, UR7, R20, 0x2, P2 ;  /* 0x00000007150d7c11 */ /* 0x000fca00090f1414 */
[----:B------:R-:W3:Y:S01]  /*0620*/  @P1 LDG.E R14, desc[UR4][R12.64+-0x4000] ;  /* 0xffc000040c0e1981 */ /* 0x000ee2000c1e1900 */
[----:B-1----:R-:W-:Y:S01]  /*0630*/  IMAD.WIDE R10, R2, 0x4, R10 ;  /* 0x00000004020a7825 */ /* 0x002fe200078e020a */
[----:B--2---:R-:W-:Y:S02]  /*0640*/  SEL R5, R5, RZ, !P0 ;  /* 0x000000ff05057207 */ /* 0x004fe40004000000 */
[----:B----4-:R-:W-:Y:S02]  /*0650*/  SEL R16, R16, RZ, !P0 ;  /* 0x000000ff10107207 */ /* 0x010fe40004000000 */
[----:B------:R-:W-:-:S03]  /*0660*/  SEL R18, R18, RZ, !P0 ;  /* 0x000000ff12127207 */ /* 0x000fc60004000000 */
[----:B------:R-:W-:Y:S01]  /*0670*/  FADD R16, -R5, R16 ;  /* 0x0000001005107221 */ /* 0x000fe20000000100 */
[----:B------:R-:W-:-:S03]  /*0680*/  SEL R3, R4, RZ, !P0 ;  /* 0x000000ff04037207 */ /* 0x000fc60004000000 */
[----:B------:R-:W-:Y:S01]  /*0690*/  FFMA R18, R16, R18, R5 ;  /* 0x0000001210127223 */ /* 0x000fe20000000005 */
[----:B------:R-:W-:-:S03]  /*06a0*/  SEL R0, R0, RZ, !P0 ;  /* 0x000000ff00007207 */ /* 0x000fc60004000000 */
[----:B------:R-:W-:-:S04]  /*06b0*/  FADD R18, -R3, R18 ;  /* 0x0000001203127221 */ /* 0x000fc80000000100 */
[----:B------:R-:W-:Y:S01]  /*06c0*/  FFMA R3, R18, R0, R3 ;  /* 0x0000000012037223 */ /* 0x000fe20000000003 */
[----:B---3--:R-:W-:-:S05]  /*06d0*/  @P0 SEL R3, R14, RZ, P1 ;  /* 0x000000ff0e030207 */ /* 0x008fca0000800000 */
[----:B------:R-:W-:Y:S01]  /*06e0*/  STG.E desc[UR4][R10.64], R3 ;  /* 0x000000030a007986 */ /* 0x000fe2000c101904 */
[----:B------:R-:W-:Y:S05]  /*06f0*/  EXIT ;  /* 0x000000000000794d */ /* 0x000fea0003800000 */
.L_x_0:
[----:B------:R-:W-:-:S00]  /*0700*/  BRA `(.L_x_0) ;  /* 0xfffffffc00fc7947 */ /* 0x000fc0000383ffff */
[----:B------:R-:W-:-:S00]  /*0710*/  NOP ;  /* 0x0000000000007918 */ /* 0x000fc00000000000 */
        /* <DEDUP_REMOVED lines=14> */
.L_x_1:


//--------------------- .nv.constant0.triton_poi_fused_cat_79 --------------------------
	.section	.nv.constant0.triton_poi_fused_cat_79,"a",@progbits
	.sectionflags	@""
	.align	4
.nv.constant0.triton_poi_fused_cat_79:
	.zero		604
